//
// Generated by NVIDIA NVVM Compiler
//
// Compiler Build ID: CL-36424714
// Cuda compilation tools, release 13.0, V13.0.88
// Based on NVVM 20.0.0
//

.version 9.0
.target sm_100
.address_size 64

	// .globl	_Z12rtopk_kernelPKfPfiii
.extern .shared .align 16 .b8 shared_mem[];

.visible .entry _Z12rtopk_kernelPKfPfiii(
	.param .u64 .ptr .align 1 _Z12rtopk_kernelPKfPfiii_param_0,
	.param .u64 .ptr .align 1 _Z12rtopk_kernelPKfPfiii_param_1,
	.param .u32 _Z12rtopk_kernelPKfPfiii_param_2,
	.param .u32 _Z12rtopk_kernelPKfPfiii_param_3,
	.param .u32 _Z12rtopk_kernelPKfPfiii_param_4
)
{
	.reg .pred 	%p<39>;
	.reg .b32 	%r<120>;
	.reg .b32 	%f<26>;
	.reg .b64 	%rd<33>;

	ld.param.u64 	%rd8, [_Z12rtopk_kernelPKfPfiii_param_0];
	ld.param.u64 	%rd9, [_Z12rtopk_kernelPKfPfiii_param_1];
	ld.param.u32 	%r55, [_Z12rtopk_kernelPKfPfiii_param_2];
	ld.param.u32 	%r53, [_Z12rtopk_kernelPKfPfiii_param_3];
	ld.param.u32 	%r54, [_Z12rtopk_kernelPKfPfiii_param_4];
	cvta.to.global.u64 	%rd1, %rd8;
	cvta.to.global.u64 	%rd2, %rd9;
	mov.u32 	%r1, %ctaid.x;
	setp.ge.s32 	%p1, %r1, %r55;
	@%p1 bra 	$L__BB0_55;
	mov.u32 	%r2, %tid.x;
	mul.lo.s32 	%r56, %r54, %r2;
	shl.b32 	%r57, %r56, 2;
	mov.u32 	%r58, shared_mem;
	add.s32 	%r3, %r58, %r57;
	setp.lt.s32 	%p2, %r54, 1;
	@%p2 bra 	$L__BB0_14;
	and.b32  	%r4, %r54, 15;
	setp.lt.u32 	%p3, %r54, 16;
	mov.b32 	%r104, 0;
	@%p3 bra 	$L__BB0_5;
	and.b32  	%r104, %r54, 2147483632;
	mov.b32 	%r102, 0;
$L__BB0_4:
	.pragma "nounroll";
	shl.b32 	%r61, %r102, 2;
	add.s32 	%r62, %r3, %r61;
	mov.b32 	%r63, -8388608;
	st.shared.u32 	[%r62], %r63;
	st.shared.u32 	[%r62+4], %r63;
	st.shared.u32 	[%r62+8], %r63;
	st.shared.u32 	[%r62+12], %r63;
	st.shared.u32 	[%r62+16], %r63;
	st.shared.u32 	[%r62+20], %r63;
	st.shared.u32 	[%r62+24], %r63;
	st.shared.u32 	[%r62+28], %r63;
	st.shared.u32 	[%r62+32], %r63;
	st.shared.u32 	[%r62+36], %r63;
	st.shared.u32 	[%r62+40], %r63;
	st.shared.u32 	[%r62+44], %r63;
	st.shared.u32 	[%r62+48], %r63;
	st.shared.u32 	[%r62+52], %r63;
	st.shared.u32 	[%r62+56], %r63;
	st.shared.u32 	[%r62+60], %r63;
	add.s32 	%r102, %r102, 16;
	setp.ne.s32 	%p4, %r102, %r104;
	@%p4 bra 	$L__BB0_4;
$L__BB0_5:
	setp.eq.s32 	%p5, %r4, 0;
	@%p5 bra 	$L__BB0_14;
	and.b32  	%r9, %r54, 7;
	setp.lt.u32 	%p6, %r4, 8;
	@%p6 bra 	$L__BB0_8;
	shl.b32 	%r64, %r104, 2;
	add.s32 	%r65, %r3, %r64;
	mov.b32 	%r66, -8388608;
	st.shared.u32 	[%r65], %r66;
	st.shared.u32 	[%r65+4], %r66;
	st.shared.u32 	[%r65+8], %r66;
	st.shared.u32 	[%r65+12], %r66;
	st.shared.u32 	[%r65+16], %r66;
	st.shared.u32 	[%r65+20], %r66;
	st.shared.u32 	[%r65+24], %r66;
	st.shared.u32 	[%r65+28], %r66;
	add.s32 	%r104, %r104, 8;
$L__BB0_8:
	setp.eq.s32 	%p7, %r9, 0;
	@%p7 bra 	$L__BB0_14;
	and.b32  	%r12, %r54, 3;
	setp.lt.u32 	%p8, %r9, 4;
	@%p8 bra 	$L__BB0_11;
	shl.b32 	%r67, %r104, 2;
	add.s32 	%r68, %r3, %r67;
	mov.b32 	%r69, -8388608;
	st.shared.u32 	[%r68], %r69;
	st.shared.u32 	[%r68+4], %r69;
	st.shared.u32 	[%r68+8], %r69;
	st.shared.u32 	[%r68+12], %r69;
	add.s32 	%r104, %r104, 4;
$L__BB0_11:
	setp.eq.s32 	%p9, %r12, 0;
	@%p9 bra 	$L__BB0_14;
	mov.b32 	%r107, 0;
$L__BB0_13:
	.pragma "nounroll";
	shl.b32 	%r71, %r104, 2;
	add.s32 	%r72, %r3, %r71;
	mov.b32 	%r73, -8388608;
	st.shared.u32 	[%r72], %r73;
	add.s32 	%r104, %r104, 1;
	add.s32 	%r107, %r107, 1;
	setp.ne.s32 	%p10, %r107, %r12;
	@%p10 bra 	$L__BB0_13;
$L__BB0_14:
	bar.sync 	0;
	mul.lo.s32 	%r74, %r53, %r1;
	cvt.s64.s32 	%rd3, %r74;
	setp.ge.s32 	%p11, %r2, %r53;
	shl.b32 	%r75, %r54, 2;
	add.s32 	%r19, %r3, %r75;
	@%p11 bra 	$L__BB0_27;
	setp.gt.s32 	%p12, %r54, 1;
	mov.u32 	%r20, %ntid.x;
	mov.u32 	%r110, %r2;
	@%p12 bra 	$L__BB0_16;
	bra.uni 	$L__BB0_24;
$L__BB0_16:
	add.s32 	%r21, %r54, -2;
	mov.u32 	%r108, %r2;
$L__BB0_17:
	cvt.s64.s32 	%rd14, %r108;
	add.s64 	%rd15, %rd14, %rd3;
	shl.b64 	%rd16, %rd15, 2;
	add.s64 	%rd17, %rd1, %rd16;
	ld.global.f32 	%f1, [%rd17];
	ld.shared.f32 	%f8, [%r19+-4];
	setp.le.f32 	%p15, %f1, %f8;
	@%p15 bra 	$L__BB0_21;
	mov.u32 	%r109, %r21;
$L__BB0_19:
	shl.b32 	%r76, %r109, 2;
	add.s32 	%r24, %r3, %r76;
	ld.shared.f32 	%f2, [%r24];
	setp.gt.f32 	%p16, %f1, %f2;
	@%p16 bra 	$L__BB0_22;
	st.shared.f32 	[%r24+4], %f1;
$L__BB0_21:
	add.s32 	%r108, %r108, %r20;
	setp.lt.s32 	%p18, %r108, %r53;
	@%p18 bra 	$L__BB0_17;
	bra.uni 	$L__BB0_27;
$L__BB0_22:
	st.shared.f32 	[%r24+4], %f2;
	add.s32 	%r25, %r109, -1;
	setp.gt.s32 	%p17, %r109, 0;
	mov.u32 	%r109, %r25;
	@%p17 bra 	$L__BB0_19;
	st.shared.f32 	[%r3], %f1;
	bra.uni 	$L__BB0_21;
$L__BB0_24:
	cvt.s64.s32 	%rd10, %r110;
	add.s64 	%rd11, %rd10, %rd3;
	shl.b64 	%rd12, %rd11, 2;
	add.s64 	%rd13, %rd1, %rd12;
	ld.global.f32 	%f3, [%rd13];
	ld.shared.f32 	%f7, [%r19+-4];
	setp.le.f32 	%p13, %f3, %f7;
	@%p13 bra 	$L__BB0_26;
	st.shared.f32 	[%r3], %f3;
$L__BB0_26:
	add.s32 	%r110, %r110, %r20;
	setp.lt.s32 	%p14, %r110, %r53;
	@%p14 bra 	$L__BB0_24;
$L__BB0_27:
	bar.sync 	0;
	mov.u32 	%r111, %ntid.x;
	setp.lt.u32 	%p19, %r111, 2;
	@%p19 bra 	$L__BB0_42;
	shl.b32 	%r77, %r2, 2;
	add.s32 	%r78, %r77, 4;
	mad.lo.s32 	%r80, %r54, %r78, %r58;
	add.s32 	%r30, %r80, -4;
$L__BB0_29:
	mov.u32 	%r31, %r111;
	shr.u32 	%r111, %r31, 1;
	setp.ge.u32 	%p20, %r2, %r111;
	@%p20 bra 	$L__BB0_41;
	setp.lt.s32 	%p21, %r54, 1;
	add.s32 	%r81, %r111, %r2;
	mul.lo.s32 	%r33, %r81, %r54;
	@%p21 bra 	$L__BB0_41;
	setp.eq.s32 	%p22, %r54, 1;
	@%p22 bra 	$L__BB0_39;
	mov.b32 	%r112, 0;
$L__BB0_33:
	add.s32 	%r83, %r112, %r33;
	shl.b32 	%r84, %r83, 2;
	add.s32 	%r86, %r58, %r84;
	ld.shared.f32 	%f5, [%r86];
	ld.shared.f32 	%f9, [%r19+-4];
	setp.le.f32 	%p23, %f5, %f9;
	@%p23 bra 	$L__BB0_38;
	mov.u32 	%r113, %r30;
	mov.u32 	%r114, %r54;
$L__BB0_35:
	add.s32 	%r37, %r113, -4;
	ld.shared.f32 	%f6, [%r113+-4];
	setp.leu.f32 	%p24, %f5, %f6;
	@%p24 bra 	$L__BB0_56;
	st.shared.f32 	[%r113], %f6;
	add.s32 	%r38, %r114, -1;
	add.s32 	%r87, %r114, -2;
	setp.gt.s32 	%p25, %r87, 0;
	mov.u32 	%r113, %r37;
	mov.u32 	%r114, %r38;
	@%p25 bra 	$L__BB0_35;
	st.shared.f32 	[%r3], %f5;
$L__BB0_38:
	add.s32 	%r112, %r112, 1;
	setp.ne.s32 	%p26, %r112, %r54;
	@%p26 bra 	$L__BB0_33;
	bra.uni 	$L__BB0_41;
$L__BB0_39:
	shl.b32 	%r88, %r33, 2;
	add.s32 	%r90, %r58, %r88;
	ld.shared.f32 	%f4, [%r90];
	ld.shared.f32 	%f10, [%r19+-4];
	setp.le.f32 	%p27, %f4, %f10;
	@%p27 bra 	$L__BB0_41;
	st.shared.f32 	[%r3], %f4;
$L__BB0_41:
	bar.sync 	0;
	setp.gt.u32 	%p28, %r31, 3;
	@%p28 bra 	$L__BB0_29;
$L__BB0_42:
	setp.ne.s32 	%p29, %r2, 0;
	@%p29 bra 	$L__BB0_55;
	setp.lt.s32 	%p30, %r54, 1;
	mul.lo.s32 	%r91, %r54, %r1;
	cvt.s64.s32 	%rd4, %r91;
	@%p30 bra 	$L__BB0_55;
	and.b32  	%r40, %r54, 7;
	setp.lt.u32 	%p31, %r54, 8;
	mov.b32 	%r118, 0;
	@%p31 bra 	$L__BB0_47;
	and.b32  	%r118, %r54, 2147483640;
	neg.s32 	%r116, %r118;
	shl.b64 	%rd18, %rd4, 2;
	add.s64 	%rd19, %rd18, %rd2;
	add.s64 	%rd32, %rd19, 16;
	add.s32 	%r115, %r58, 16;
$L__BB0_46:
	.pragma "nounroll";
	ld.shared.f32 	%f11, [%r115+-16];
	st.global.f32 	[%rd32+-16], %f11;
	ld.shared.f32 	%f12, [%r115+-12];
	st.global.f32 	[%rd32+-12], %f12;
	ld.shared.f32 	%f13, [%r115+-8];
	st.global.f32 	[%rd32+-8], %f13;
	ld.shared.f32 	%f14, [%r115+-4];
	st.global.f32 	[%rd32+-4], %f14;
	ld.shared.f32 	%f15, [%r115];
	st.global.f32 	[%rd32], %f15;
	ld.shared.f32 	%f16, [%r115+4];
	st.global.f32 	[%rd32+4], %f16;
	ld.shared.f32 	%f17, [%r115+8];
	st.global.f32 	[%rd32+8], %f17;
	ld.shared.f32 	%f18, [%r115+12];
	st.global.f32 	[%rd32+12], %f18;
	add.s32 	%r116, %r116, 8;
	add.s32 	%r115, %r115, 32;
	add.s64 	%rd32, %rd32, 32;
	setp.ne.s32 	%p32, %r116, 0;
	@%p32 bra 	$L__BB0_46;
$L__BB0_47:
	setp.eq.s32 	%p33, %r40, 0;
	@%p33 bra 	$L__BB0_55;
	and.b32  	%r48, %r54, 3;
	setp.lt.u32 	%p34, %r40, 4;
	@%p34 bra 	$L__BB0_50;
	shl.b32 	%r95, %r118, 2;
	add.s32 	%r96, %r3, %r95;
	ld.shared.f32 	%f19, [%r96];
	cvt.u64.u32 	%rd20, %r118;
	add.s64 	%rd21, %rd20, %rd4;
	shl.b64 	%rd22, %rd21, 2;
	add.s64 	%rd23, %rd2, %rd22;
	st.global.f32 	[%rd23], %f19;
	ld.shared.f32 	%f20, [%r96+4];
	st.global.f32 	[%rd23+4], %f20;
	ld.shared.f32 	%f21, [%r96+8];
	st.global.f32 	[%rd23+8], %f21;
	ld.shared.f32 	%f22, [%r96+12];
	st.global.f32 	[%rd23+12], %f22;
	add.s32 	%r118, %r118, 4;
$L__BB0_50:
	setp.eq.s32 	%p35, %r48, 0;
	@%p35 bra 	$L__BB0_55;
	setp.eq.s32 	%p36, %r48, 1;
	@%p36 bra 	$L__BB0_53;
	shl.b32 	%r97, %r118, 2;
	add.s32 	%r98, %r3, %r97;
	ld.shared.f32 	%f23, [%r98];
	cvt.u64.u32 	%rd24, %r118;
	add.s64 	%rd25, %rd24, %rd4;
	shl.b64 	%rd26, %rd25, 2;
	add.s64 	%rd27, %rd2, %rd26;
	st.global.f32 	[%rd27], %f23;
	ld.shared.f32 	%f24, [%r98+4];
	st.global.f32 	[%rd27+4], %f24;
	add.s32 	%r118, %r118, 2;
$L__BB0_53:
	and.b32  	%r99, %r54, 1;
	setp.eq.b32 	%p37, %r99, 1;
	not.pred 	%p38, %p37;
	@%p38 bra 	$L__BB0_55;
	shl.b32 	%r100, %r118, 2;
	add.s32 	%r101, %r3, %r100;
	ld.shared.f32 	%f25, [%r101];
	cvt.u64.u32 	%rd28, %r118;
	add.s64 	%rd29, %rd28, %rd4;
	shl.b64 	%rd30, %rd29, 2;
	add.s64 	%rd31, %rd2, %rd30;
	st.global.f32 	[%rd31], %f25;
$L__BB0_55:
	ret;
$L__BB0_56:
	st.shared.f32 	[%r113], %f5;
	bra.uni 	$L__BB0_38;

}


// ===== COMPILED SASS (sm_100) =====

	.target	sm_100

	.elftype	@"ET_EXEC"


//--------------------- .note.nv.tkinfo           --------------------------
	.section	.note.nv.tkinfo,"",@"SHT_NOTE"
	.sectionflags	@"SHF_NOTE_NV_TKINFO"
	.tkinfo
        /*0018*/ 	.word	0x00000002
        /*0030*/ 	.string	""
        /*0030*/ 	.string	"ptxas"
        /*0030*/ 	.string	"Cuda compilation tools, release 13.0, V13.0.88"
        /*0030*/ 	.string	"Build cuda_13.0.r13.0/compiler.36424714_0"
        /*0030*/ 	.string	"-arch sm_100 -m 64 "



//--------------------- .note.nv.cuinfo           --------------------------
	.section	.note.nv.cuinfo,"",@"SHT_NOTE"
	.sectionflags	@"SHF_NOTE_NV_CUINFO"
        /*0018*/ 	.short	0x0002
        /*001a*/ 	.short	0x0064
        /*001c*/ 	.short	0x0082
	.zero		2


//--------------------- .nv.info                  --------------------------
	.section	.nv.info,"",@"SHT_CUDA_INFO"
	.align	4


	//----- nvinfo : EIATTR_REGCOUNT
	.align		4
        /*0000*/ 	.byte	0x04, 0x2f
        /*0002*/ 	.short	(.L_1 - .L_0)
	.align		4
.L_0:
        /*0004*/ 	.word	index@(_Z12rtopk_kernelPKfPfiii)
        /*0008*/ 	.word	0x00000016


	//----- nvinfo : EIATTR_FRAME_SIZE
	.align		4
.L_1:
        /*000c*/ 	.byte	0x04, 0x11
        /*000e*/ 	.short	(.L_3 - .L_2)
	.align		4
.L_2:
        /*0010*/ 	.word	index@(_Z12rtopk_kernelPKfPfiii)
        /*0014*/ 	.word	0x00000000


	//----- nvinfo : EIATTR_MIN_STACK_SIZE
	.align		4
.L_3:
        /*0018*/ 	.byte	0x04, 0x12
        /*001a*/ 	.short	(.L_5 - .L_4)
	.align		4
.L_4:
        /*001c*/ 	.word	index@(_Z12rtopk_kernelPKfPfiii)
        /*0020*/ 	.word	0x00000000
.L_5:


//--------------------- .nv.compat                --------------------------
	.section	.nv.compat,"",@"SHT_CUDA_COMPAT_INFO"
	.align	4
        /*0000*/ 	.byte	0x02, 0x09, 0x00, 0x00, 0x02, 0x02, 0x01, 0x00, 0x02, 0x05, 0x05, 0x00, 0x03, 0x07, 0x01, 0x01
        /*0010*/ 	.byte	0x02, 0x03, 0x00, 0x00, 0x02, 0x06, 0x01, 0x00, 0x04, 0x0b, 0x08, 0x00, 0x09, 0x00, 0x00, 0x00
        /*0020*/ 	.byte	0x00, 0x00, 0x00, 0x00


//--------------------- .nv.info._Z12rtopk_kernelPKfPfiii --------------------------
	.section	.nv.info._Z12rtopk_kernelPKfPfiii,"",@"SHT_CUDA_INFO"
	.sectionflags	@""
	.align	4


	//----- nvinfo : EIATTR_CUDA_API_VERSION
	.align		4
        /*0000*/ 	.byte	0x04, 0x37
        /*0002*/ 	.short	(.L_7 - .L_6)
.L_6:
        /*0004*/ 	.word	0x00000082


	//----- nvinfo : EIATTR_KPARAM_INFO
	.align		4
.L_7:
        /*0008*/ 	.byte	0x04, 0x17
        /*000a*/ 	.short	(.L_9 - .L_8)
.L_8:
        /*000c*/ 	.word	0x00000000
        /*0010*/ 	.short	0x0004
        /*0012*/ 	.short	0x0018
        /*0014*/ 	.byte	0x00, 0xf0, 0x11, 0x00


	//----- nvinfo : EIATTR_KPARAM_INFO
	.align		4
.L_9:
        /*0018*/ 	.byte	0x04, 0x17
        /*001a*/ 	.short	(.L_11 - .L_10)
.L_10:
        /*001c*/ 	.word	0x00000000
        /*0020*/ 	.short	0x0003
        /*0022*/ 	.short	0x0014
        /*0024*/ 	.byte	0x00, 0xf0, 0x11, 0x00


	//----- nvinfo : EIATTR_KPARAM_INFO
	.align		4
.L_11:
        /*0028*/ 	.byte	0x04, 0x17
        /*002a*/ 	.short	(.L_13 - .L_12)
.L_12:
        /*002c*/ 	.word	0x00000000
        /*0030*/ 	.short	0x0002
        /*0032*/ 	.short	0x0010
        /*0034*/ 	.byte	0x00, 0xf0, 0x11, 0x00


	//----- nvinfo : EIATTR_KPARAM_INFO
	.align		4
.L_13:
        /*0038*/ 	.byte	0x04, 0x17
        /*003a*/ 	.short	(.L_15 - .L_14)
.L_14:
        /*003c*/ 	.word	0x00000000
        /*0040*/ 	.short	0x0001
        /*0042*/ 	.short	0x0008
        /*0044*/ 	.byte	0x00, 0xf5, 0x21, 0x00


	//----- nvinfo : EIATTR_KPARAM_INFO
	.align		4
.L_15:
        /*0048*/ 	.byte	0x04, 0x17
        /*004a*/ 	.short	(.L_17 - .L_16)
.L_16:
        /*004c*/ 	.word	0x00000000
        /*0050*/ 	.short	0x0000
        /*0052*/ 	.short	0x0000
        /*0054*/ 	.byte	0x00, 0xf5, 0x21, 0x00


	//----- nvinfo : EIATTR_SPARSE_MMA_MASK
	.align		4
.L_17:
        /*0058*/ 	.byte	0x03, 0x50
        /*005a*/ 	.short	0x0000


	//----- nvinfo : EIATTR_MAXREG_COUNT
	.align		4
        /*005c*/ 	.byte	0x03, 0x1b
        /*005e*/ 	.short	0x00ff


	//----- nvinfo : EIATTR_NUM_BARRIERS
	.align		4
        /*0060*/ 	.byte	0x02, 0x4c
        /*0062*/ 	.byte	0x01
	.zero		1


	//----- nvinfo : EIATTR_MERCURY_ISA_VERSION
	.align		4
        /*0064*/ 	.byte	0x03, 0x5f
        /*0066*/ 	.short	0x0101


	//----- nvinfo : EIATTR_VRC_CTA_INIT_COUNT
	.align		4
        /*0068*/ 	.byte	0x02, 0x4a
	.zero		1
	.zero		1


	//----- nvinfo : EIATTR_EXIT_INSTR_OFFSETS
	.align		4
        /*006c*/ 	.byte	0x04, 0x1c
        /*006e*/ 	.short	(.L_19 - .L_18)


	//   ....[0]....
.L_18:
        /*0070*/ 	.word	0x00000040


	//   ....[1]....
        /*0074*/ 	.word	0x00000ce0


	//   ....[2]....
        /*0078*/ 	.word	0x00000d10


	//   ....[3]....
        /*007c*/ 	.word	0x00000f30


	//   ....[4]....
        /*0080*/ 	.word	0x00001070


	//   ....[5]....
        /*0084*/ 	.word	0x00001170


	//   ....[6]....
        /*0088*/ 	.word	0x00001200


	//----- nvinfo : EIATTR_CRS_STACK_SIZE
	.align		4
.L_19:
        /*008c*/ 	.byte	0x04, 0x1e
        /*008e*/ 	.short	(.L_21 - .L_20)
.L_20:
        /*0090*/ 	.word	0x00000000


	//----- nvinfo : EIATTR_CBANK_PARAM_SIZE
	.align		4
.L_21:
        /*0094*/ 	.byte	0x03, 0x19
        /*0096*/ 	.short	0x001c


	//----- nvinfo : EIATTR_PARAM_CBANK
	.align		4
        /*0098*/ 	.byte	0x04, 0x0a
        /*009a*/ 	.short	(.L_23 - .L_22)
	.align		4
.L_22:
        /*009c*/ 	.word	index@(.nv.constant0._Z12rtopk_kernelPKfPfiii)
        /*00a0*/ 	.short	0x0380
        /*00a2*/ 	.short	0x001c


	//----- nvinfo : EIATTR_SW_WAR
	.align		4
.L_23:
        /*00a4*/ 	.byte	0x04, 0x36
        /*00a6*/ 	.short	(.L_25 - .L_24)
.L_24:
        /*00a8*/ 	.word	0x00000008
.L_25:


//--------------------- .nv.callgraph             --------------------------
	.section	.nv.callgraph,"",@"SHT_CUDA_CALLGRAPH"
	.align	4
	.sectionentsize	8
	.align		4
        /*0000*/ 	.word	0x00000000
	.align		4
        /*0004*/ 	.word	0xffffffff
	.align		4
        /*0008*/ 	.word	0x00000000
	.align		4
        /*000c*/ 	.word	0xfffffffe
	.align		4
        /*0010*/ 	.word	0x00000000
	.align		4
        /*0014*/ 	.word	0xfffffffd
	.align		4
        /*0018*/ 	.word	0x00000000
	.align		4
        /*001c*/ 	.word	0xfffffffc


//--------------------- .text._Z12rtopk_kernelPKfPfiii --------------------------
	.section	.text._Z12rtopk_kernelPKfPfiii,"ax",@progbits
	.align	128
        .global         _Z12rtopk_kernelPKfPfiii
        .type           _Z12rtopk_kernelPKfPfiii,@function
        .size           _Z12rtopk_kernelPKfPfiii,(.L_x_33 - _Z12rtopk_kernelPKfPfiii)
        .other          _Z12rtopk_kernelPKfPfiii,@"STO_CUDA_ENTRY STV_DEFAULT"
_Z12rtopk_kernelPKfPfiii:
.text._Z12rtopk_kernelPKfPfiii:
[----:B------:R-:W-:Y:S08]  /*0000*/  LDC R1, c[0x0][0x37c] ;  /* 0x0000df00ff017b82 */ /* 0x000ff00000000800 */
[----:B------:R-:W0:Y:S08]  /*0010*/  S2UR UR7, SR_CTAID.X ;  /* 0x00000000000779c3 */ /* 0x000e300000002500 */
[----:B------:R-:W0:Y:S02]  /*0020*/  LDC R0, c[0x0][0x390] ;  /* 0x0000e400ff007b82 */ /* 0x000e240000000800 */
[----:B0-----:R-:W-:-:S13]  /*0030*/  ISETP.LE.AND P0, PT, R0, UR7, PT ;  /* 0x0000000700007c0c */ /* 0x001fda000bf03270 */
[----:B------:R-:W-:Y:S05]  /*0040*/  @P0 EXIT ;  /* 0x000000000000094d */ /* 0x000fea0003800000 */
[----:B------:R-:W0:Y:S01]  /*0050*/  LDC R7, c[0x0][0x398] ;  /* 0x0000e600ff077b82 */ /* 0x000e220000000800 */
[----:B------:R-:W1:Y:S01]  /*0060*/  S2R R2, SR_TID.X ;  /* 0x0000000000027919 */ /* 0x000e620000002100 */
[----:B------:R-:W-:-:S06]  /*0070*/  UMOV UR4, 0x400 ;  /* 0x0000040000047882 */ /* 0x000fcc0000000000 */
[----:B------:R-:W2:Y:S01]  /*0080*/  S2UR UR5, SR_CgaCtaId ;  /* 0x00000000000579c3 */ /* 0x000ea20000008800 */
[----:B0-----:R-:W-:Y:S01]  /*0090*/  ISETP.GE.AND P0, PT, R7, 0x1, PT ;  /* 0x000000010700780c */ /* 0x001fe20003f06270 */
[----:B--2---:R-:W-:Y:S01]  /*00a0*/  ULEA UR5, UR5, UR4, 0x18 ;  /* 0x0000000405057291 */ /* 0x004fe2000f8ec0ff */
[----:B-1----:R-:W-:-:S05]  /*00b0*/  IMAD R0, R2, R7, RZ ;  /* 0x0000000702007224 */ /* 0x002fca00078e02ff */
[----:B------:R-:W-:-:S06]  /*00c0*/  LEA R0, R0, UR5, 0x2 ;  /* 0x0000000500007c11 */ /* 0x000fcc000f8e10ff */
[----:B------:R-:W-:Y:S05]  /*00d0*/  @!P0 BRA `(.L_x_0) ;  /* 0x0000000400048947 */ /* 0x000fea0003800000 */
[C---:B------:R-:W-:Y:S01]  /*00e0*/  ISETP.GE.U32.AND P0, PT, R7.reuse, 0x10, PT ;  /* 0x000000100700780c */ /* 0x040fe20003f06070 */
[----:B------:R-:W-:Y:S01]  /*00f0*/  IMAD.MOV.U32 R3, RZ, RZ, RZ ;  /* 0x000000ffff037224 */ /* 0x000fe200078e00ff */
[----:B------:R-:W-:-:S04]  /*0100*/  LOP3.LUT R8, R7, 0xf, RZ, 0xc0, !PT ;  /* 0x0000000f07087812 */ /* 0x000fc800078ec0ff */
[----:B------:R-:W-:-:S07]  /*0110*/  ISETP.NE.AND P1, PT, R8, RZ, PT ;  /* 0x000000ff0800720c */ /* 0x000fce0003f25270 */
[----:B------:R-:W-:Y:S06]  /*0120*/  @!P0 BRA `(.L_x_1) ;  /* 0x00000000005c8947 */ /* 0x000fec0003800000 */
[----:B------:R-:W-:Y:S01]  /*0130*/  LOP3.LUT R3, R7, 0x7ffffff0, RZ, 0xc0, !PT ;  /* 0x7ffffff007037812 */ /* 0x000fe200078ec0ff */
[----:B------:R-:W-:Y:S02]  /*0140*/  IMAD.MOV.U32 R4, RZ, RZ, RZ ;  /* 0x000000ffff047224 */ /* 0x000fe400078e00ff */
[----:B------:R-:W-:-:S07]  /*0150*/  IMAD.MOV.U32 R6, RZ, RZ, -0x800000 ;  /* 0xff800000ff067424 */ /* 0x000fce00078e00ff */
.L_x_2:
[C---:B0-----:R-:W-:Y:S02]  /*0160*/  IMAD R5, R4.reuse, 0x4, R0 ;  /* 0x0000000404057824 */ /* 0x041fe400078e0200 */
[----:B------:R-:W-:-:S03]  /*0170*/  VIADD R4, R4, 0x10 ;  /* 0x0000001004047836 */ /* 0x000fc60000000000 */
[----:B------:R0:W-:Y:S02]  /*0180*/  STS [R5], R6 ;  /* 0x0000000605007388 */ /* 0x0001e40000000800 */
[----:B------:R-:W-:Y:S02]  /*0190*/  ISETP.NE.AND P0, PT, R4, R3, PT ;  /* 0x000000030400720c */ /* 0x000fe40003f05270 */
[----:B------:R0:W-:Y:S04]  /*01a0*/  STS [R5+0x4], R6 ;  /* 0x0000040605007388 */ /* 0x0001e80000000800 */
        /* <DEDUP_REMOVED lines=13> */
[----:B------:R0:W-:Y:S01]  /*0280*/  STS [R5+0x3c], R6 ;  /* 0x00003c0605007388 */ /* 0x0001e20000000800 */
[----:B------:R-:W-:Y:S05]  /*0290*/  @P0 BRA `(.L_x_2) ;  /* 0xfffffffc00b00947 */ /* 0x000fea000383ffff */
.L_x_1:
[----:B------:R-:W-:Y:S05]  /*02a0*/  @!P1 BRA `(.L_x_0) ;  /* 0x0000000000909947 */ /* 0x000fea0003800000 */
[----:B------:R-:W-:Y:S02]  /*02b0*/  ISETP.GE.U32.AND P0, PT, R8, 0x8, PT ;  /* 0x000000080800780c */ /* 0x000fe40003f06070 */
[----:B0-----:R-:W-:-:S04]  /*02c0*/  LOP3.LUT R6, R7, 0x7, RZ, 0xc0, !PT ;  /* 0x0000000707067812 */ /* 0x001fc800078ec0ff */
[----:B------:R-:W-:-:S07]  /*02d0*/  ISETP.NE.AND P1, PT, R6, RZ, PT ;  /* 0x000000ff0600720c */ /* 0x000fce0003f25270 */
[----:B------:R-:W-:Y:S06]  /*02e0*/  @!P0 BRA `(.L_x_3) ;  /* 0x00000000002c8947 */ /* 0x000fec0003800000 */
[C---:B------:R-:W-:Y:S02]  /*02f0*/  IMAD R4, R3.reuse, 0x4, R0 ;  /* 0x0000000403047824 */ /* 0x040fe400078e0200 */
[----:B------:R-:W-:Y:S02]  /*0300*/  IMAD.MOV.U32 R5, RZ, RZ, -0x800000 ;  /* 0xff800000ff057424 */ /* 0x000fe400078e00ff */
[----:B------:R-:W-:-:S03]  /*0310*/  VIADD R3, R3, 0x8 ;  /* 0x0000000803037836 */ /* 0x000fc60000000000 */
[----:B------:R0:W-:Y:S04]  /*0320*/  STS [R4], R5 ;  /* 0x0000000504007388 */ /* 0x0001e80000000800 */
[----:B------:R0:W-:Y:S04]  /*0330*/  STS [R4+0x4], R5 ;  /* 0x0000040504007388 */ /* 0x0001e80000000800 */
[----:B------:R0:W-:Y:S04]  /*0340*/  STS [R4+0x8], R5 ;  /* 0x0000080504007388 */ /* 0x0001e80000000800 */
[----:B------:R0:W-:Y:S04]  /*0350*/  STS [R4+0xc], R5 ;  /* 0x00000c0504007388 */ /* 0x0001e80000000800 */
[----:B------:R0:W-:Y:S04]  /*0360*/  STS [R4+0x10], R5 ;  /* 0x0000100504007388 */ /* 0x0001e80000000800 */
[----:B------:R0:W-:Y:S04]  /*0370*/  STS [R4+0x14], R5 ;  /* 0x0000140504007388 */ /* 0x0001e80000000800 */
[----:B------:R0:W-:Y:S04]  /*0380*/  STS [R4+0x18], R5 ;  /* 0x0000180504007388 */ /* 0x0001e80000000800 */
[----:B------:R0:W-:Y:S02]  /*0390*/  STS [R4+0x1c], R5 ;  /* 0x00001c0504007388 */ /* 0x0001e40000000800 */
.L_x_3:
[----:B------:R-:W-:Y:S05]  /*03a0*/  @!P1 BRA `(.L_x_0) ;  /* 0x0000000000509947 */ /* 0x000fea0003800000 */
[----:B------:R-:W-:Y:S02]  /*03b0*/  ISETP.GE.U32.AND P0, PT, R6, 0x4, PT ;  /* 0x000000040600780c */ /* 0x000fe40003f06070 */
[----:B------:R-:W-:-:S04]  /*03c0*/  LOP3.LUT R8, R7, 0x3, RZ, 0xc0, !PT ;  /* 0x0000000307087812 */ /* 0x000fc800078ec0ff */
[----:B------:R-:W-:-:S07]  /*03d0*/  ISETP.NE.AND P1, PT, R8, RZ, PT ;  /* 0x000000ff0800720c */ /* 0x000fce0003f25270 */
[----:B------:R-:W-:Y:S06]  /*03e0*/  @!P0 BRA `(.L_x_4) ;  /* 0x00000000001c8947 */ /* 0x000fec0003800000 */
[C---:B0-----:R-:W-:Y:S02]  /*03f0*/  IMAD R4, R3.reuse, 0x4, R0 ;  /* 0x0000000403047824 */ /* 0x041fe400078e0200 */
[----:B------:R-:W-:Y:S02]  /*0400*/  IMAD.MOV.U32 R5, RZ, RZ, -0x800000 ;  /* 0xff800000ff057424 */ /* 0x000fe400078e00ff */
[----:B------:R-:W-:-:S03]  /*0410*/  VIADD R3, R3, 0x4 ;  /* 0x0000000403037836 */ /* 0x000fc60000000000 */
[----:B------:R1:W-:Y:S04]  /*0420*/  STS [R4], R5 ;  /* 0x0000000504007388 */ /* 0x0003e80000000800 */
[----:B------:R1:W-:Y:S04]  /*0430*/  STS [R4+0x4], R5 ;  /* 0x0000040504007388 */ /* 0x0003e80000000800 */
[----:B------:R1:W-:Y:S04]  /*0440*/  STS [R4+0x8], R5 ;  /* 0x0000080504007388 */ /* 0x0003e80000000800 */
[----:B------:R1:W-:Y:S02]  /*0450*/  STS [R4+0xc], R5 ;  /* 0x00000c0504007388 */ /* 0x0003e40000000800 */
.L_x_4:
[----:B------:R-:W-:Y:S05]  /*0460*/  @!P1 BRA `(.L_x_0) ;  /* 0x0000000000209947 */ /* 0x000fea0003800000 */
[----:B01----:R-:W-:Y:S01]  /*0470*/  IMAD.MOV.U32 R5, RZ, RZ, -0x800000 ;  /* 0xff800000ff057424 */ /* 0x003fe200078e00ff */
[----:B------:R-:W-:-:S06]  /*0480*/  UMOV UR4, URZ ;  /* 0x000000ff00047c82 */ /* 0x000fcc0008000000 */
.L_x_5:
[C---:B------:R-:W-:Y:S01]  /*0490*/  IMAD R4, R3.reuse, 0x4, R0 ;  /* 0x0000000403047824 */ /* 0x040fe200078e0200 */
[----:B------:R-:W-:Y:S01]  /*04a0*/  UIADD3 UR4, UPT, UPT, UR4, 0x1, URZ ;  /* 0x0000000104047890 */ /* 0x000fe2000fffe0ff */
[----:B------:R-:W-:-:S03]  /*04b0*/  VIADD R3, R3, 0x1 ;  /* 0x0000000103037836 */ /* 0x000fc60000000000 */
[----:B------:R2:W-:Y:S02]  /*04c0*/  STS [R4], R5 ;  /* 0x0000000504007388 */ /* 0x0005e40000000800 */
[----:B------:R-:W-:-:S13]  /*04d0*/  ISETP.NE.AND P0, PT, R8, UR4, PT ;  /* 0x0000000408007c0c */ /* 0x000fda000bf05270 */
[----:B--2---:R-:W-:Y:S05]  /*04e0*/  @P0 BRA `(.L_x_5) ;  /* 0xfffffffc00e80947 */ /* 0x004fea000383ffff */
.L_x_0:
[----:B01----:R-:W0:Y:S01]  /*04f0*/  LDC R5, c[0x0][0x394] ;  /* 0x0000e500ff057b82 */ /* 0x003e220000000800 */
[----:B------:R-:W1:Y:S01]  /*0500*/  LDCU.64 UR8, c[0x0][0x358] ;  /* 0x00006b00ff0877ac */ /* 0x000e620008000a00 */
[----:B------:R-:W-:Y:S01]  /*0510*/  BSSY.RECONVERGENT B0, `(.L_x_6) ;  /* 0x000003b000007945 */ /* 0x000fe20003800200 */
[----:B------:R-:W-:Y:S01]  /*0520*/  IMAD R3, R7, 0x4, R0 ;  /* 0x0000000407037824 */ /* 0x000fe200078e0200 */
[----:B------:R-:W2:Y:S01]  /*0530*/  LDCU UR4, c[0x0][0x394] ;  /* 0x00007280ff0477ac */ /* 0x000ea20008000800 */
[----:B------:R-:W3:Y:S03]  /*0540*/  LDCU.64 UR10, c[0x0][0x380] ;  /* 0x00007000ff0a77ac */ /* 0x000ee60008000a00 */
[----:B------:R-:W-:Y:S01]  /*0550*/  BAR.SYNC.DEFER_BLOCKING 0x0 ;  /* 0x0000000000007b1d */ /* 0x000fe20000010000 */
[----:B0-----:R-:W-:-:S13]  /*0560*/  ISETP.GE.AND P0, PT, R2, R5, PT ;  /* 0x000000050200720c */ /* 0x001fda0003f06270 */
[----:B-123--:R-:W-:Y:S05]  /*0570*/  @P0 BRA `(.L_x_7) ;  /* 0x0000000000d00947 */ /* 0x00efea0003800000 */
[----:B------:R-:W0:Y:S01]  /*0580*/  LDC R10, c[0x0][0x360] ;  /* 0x0000d800ff0a7b82 */ /* 0x000e220000000800 */
[----:B------:R-:W-:Y:S01]  /*0590*/  ISETP.GT.AND P0, PT, R7, 0x1, PT ;  /* 0x000000010700780c */ /* 0x000fe20003f04270 */
[----:B------:R-:W-:-:S05]  /*05a0*/  IMAD R6, R5, UR7, RZ ;  /* 0x0000000705067c24 */ /* 0x000fca000f8e02ff */
[----:B------:R-:W-:-:S07]  /*05b0*/  SHF.R.S32.HI R12, RZ, 0x1f, R6 ;  /* 0x0000001fff0c7819 */ /* 0x000fce0000011406 */
[----:B------:R-:W-:Y:S05]  /*05c0*/  @P0 BRA `(.L_x_8) ;  /* 0x00000000003c0947 */ /* 0x000fea0003800000 */
[----:B------:R-:W-:Y:S01]  /*05d0*/  BSSY.RECONVERGENT B1, `(.L_x_9) ;  /* 0x000000d000017945 */ /* 0x000fe20003800200 */
[----:B------:R-:W-:-:S07]  /*05e0*/  IMAD.MOV.U32 R7, RZ, RZ, R2 ;  /* 0x000000ffff077224 */ /* 0x000fce00078e0002 */
.L_x_10:
[----:B------:R-:W-:-:S04]  /*05f0*/  IADD3 R5, P0, PT, R6, R7, RZ ;  /* 0x0000000706057210 */ /* 0x000fc80007f1e0ff */
[----:B------:R-:W-:Y:S02]  /*0600*/  LEA.HI.X.SX32 R8, R7, R12, 0x1, P0 ;  /* 0x0000000c07087211 */ /* 0x000fe400000f0eff */
[----:B------:R-:W-:-:S04]  /*0610*/  LEA R4, P0, R5, UR10, 0x2 ;  /* 0x0000000a05047c11 */ /* 0x000fc8000f8010ff */
[----:B------:R-:W-:Y:S02]  /*0620*/  LEA.HI.X R5, R5, UR11, R8, 0x2, P0 ;  /* 0x0000000b05057c11 */ /* 0x000fe400080f1408 */
[----:B------:R-:W1:Y:S04]  /*0630*/  LDS R8, [R3+-0x4] ;  /* 0xfffffc0003087984 */ /* 0x000e680000000800 */
[----:B------:R-:W1:Y:S01]  /*0640*/  LDG.E R5, desc[UR8][R4.64] ;  /* 0x0000000804057981 */ /* 0x000e62000c1e1900 */
[----:B0-----:R-:W-:Y:S01]  /*0650*/  IMAD.IADD R7, R10, 0x1, R7 ;  /* 0x000000010a077824 */ /* 0x001fe200078e0207 */
[----:B-1----:R-:W-:-:S13]  /*0660*/  FSETP.GTU.AND P0, PT, R5, R8, PT ;  /* 0x000000080500720b */ /* 0x002fda0003f0c000 */
[----:B------:R1:W-:Y:S01]  /*0670*/  @P0 STS [R0], R5 ;  /* 0x0000000500000388 */ /* 0x0003e20000000800 */
[----:B------:R-:W-:-:S13]  /*0680*/  ISETP.GE.AND P0, PT, R7, UR4, PT ;  /* 0x0000000407007c0c */ /* 0x000fda000bf06270 */
[----:B-1----:R-:W-:Y:S05]  /*0690*/  @!P0 BRA `(.L_x_10) ;  /* 0xfffffffc00d48947 */ /* 0x002fea000383ffff */
[----:B------:R-:W-:Y:S05]  /*06a0*/  BSYNC.RECONVERGENT B1 ;  /* 0x0000000000017941 */ /* 0x000fea0003800200 */
.L_x_9:
[----:B------:R-:W-:Y:S05]  /*06b0*/  BRA `(.L_x_7) ;  /* 0x0000000000807947 */ /* 0x000fea0003800000 */
.L_x_8:
[----:B------:R-:W-:Y:S02]  /*06c0*/  VIADD R7, R7, 0xfffffffe ;  /* 0xfffffffe07077836 */ /* 0x000fe40000000000 */
[----:B------:R-:W-:-:S07]  /*06d0*/  IMAD.MOV.U32 R9, RZ, RZ, R2 ;  /* 0x000000ffff097224 */ /* 0x000fce00078e0002 */
.L_x_16:
[----:B-1----:R-:W1:Y:S01]  /*06e0*/  LDCU.64 UR12, c[0x0][0x380] ;  /* 0x00007000ff0c77ac */ /* 0x002e620008000a00 */
[----:B------:R-:W-:Y:S01]  /*06f0*/  IADD3 R5, P0, PT, R6, R9, RZ ;  /* 0x0000000906057210 */ /* 0x000fe20007f1e0ff */
[----:B------:R-:W2:Y:S03]  /*0700*/  LDCU UR6, c[0x0][0x394] ;  /* 0x00007280ff0677ac */ /* 0x000ea60008000800 */
[----:B------:R-:W-:Y:S02]  /*0710*/  LEA.HI.X.SX32 R8, R9, R12, 0x1, P0 ;  /* 0x0000000c09087211 */ /* 0x000fe400000f0eff */
[----:B01----:R-:W-:-:S04]  /*0720*/  LEA R4, P0, R5, UR12, 0x2 ;  /* 0x0000000c05047c11 */ /* 0x003fc8000f8010ff */
[----:B------:R-:W-:Y:S02]  /*0730*/  LEA.HI.X R5, R5, UR13, R8, 0x2, P0 ;  /* 0x0000000d05057c11 */ /* 0x000fe400080f1408 */
[----:B------:R-:W1:Y:S04]  /*0740*/  LDS R8, [R3+-0x4] ;  /* 0xfffffc0003087984 */ /* 0x000e680000000800 */
[----:B------:R-:W1:Y:S01]  /*0750*/  LDG.E R11, desc[UR8][R4.64] ;  /* 0x00000008040b7981 */ /* 0x000e62000c1e1900 */
[----:B0-----:R-:W-:Y:S01]  /*0760*/  IMAD.IADD R9, R10, 0x1, R9 ;  /* 0x000000010a097824 */ /* 0x001fe200078e0209 */
[----:B------:R-:W-:Y:S04]  /*0770*/  BSSY.RECONVERGENT B1, `(.L_x_11) ;  /* 0x0000013000017945 */ /* 0x000fe80003800200 */
[----:B--2---:R-:W-:-:S02]  /*0780*/  ISETP.GE.AND P0, PT, R9, UR6, PT ;  /* 0x0000000609007c0c */ /* 0x004fc4000bf06270 */
[----:B-1----:R-:W-:-:S13]  /*0790*/  FSETP.GTU.AND P1, PT, R11, R8, PT ;  /* 0x000000080b00720b */ /* 0x002fda0003f2c000 */
[----:B------:R-:W-:Y:S05]  /*07a0*/  @!P1 BRA `(.L_x_12) ;  /* 0x00000000003c9947 */ /* 0x000fea0003800000 */
[----:B------:R-:W-:Y:S01]  /*07b0*/  BSSY.RELIABLE B2, `(.L_x_13) ;  /* 0x000000b000027945 */ /* 0x000fe20003800100 */
[----:B------:R-:W-:-:S07]  /*07c0*/  IMAD.MOV.U32 R5, RZ, RZ, R7 ;  /* 0x000000ffff057224 */ /* 0x000fce00078e0007 */
.L_x_15:
[----:B------:R-:W-:-:S05]  /*07d0*/  IMAD R4, R5, 0x4, R0 ;  /* 0x0000000405047824 */ /* 0x000fca00078e0200 */
[----:B------:R-:W0:Y:S02]  /*07e0*/  LDS R8, [R4] ;  /* 0x0000000004087984 */ /* 0x000e240000000800 */
[----:B0-----:R-:W-:-:S13]  /*07f0*/  FSETP.GT.AND P1, PT, R11, R8, PT ;  /* 0x000000080b00720b */ /* 0x001fda0003f24000 */
[----:B------:R-:W-:Y:S05]  /*0800*/  @!P1 BREAK.RELIABLE B2 ;  /* 0x0000000000029942 */ /* 0x000fea0003800100 */
[----:B------:R-:W-:Y:S05]  /*0810*/  @!P1 BRA `(.L_x_14) ;  /* 0x00000000001c9947 */ /* 0x000fea0003800000 */
[----:B------:R0:W-:Y:S01]  /*0820*/  STS [R4+0x4], R8 ;  /* 0x0000040804007388 */ /* 0x0001e20000000800 */
[C---:B------:R-:W-:Y:S01]  /*0830*/  ISETP.GT.AND P1, PT, R5.reuse, RZ, PT ;  /* 0x000000ff0500720c */ /* 0x040fe20003f24270 */
[----:B------:R-:W-:-:S12]  /*0840*/  VIADD R5, R5, 0xffffffff ;  /* 0xffffffff05057836 */ /* 0x000fd80000000000 */
[----:B0-----:R-:W-:Y:S05]  /*0850*/  @P1 BRA `(.L_x_15) ;  /* 0xfffffffc00dc1947 */ /* 0x001fea000383ffff */
[----:B------:R-:W-:Y:S05]  /*0860*/  BSYNC.RELIABLE B2 ;  /* 0x0000000000027941 */ /* 0x000fea0003800100 */
.L_x_13:
[----:B------:R1:W-:Y:S01]  /*0870*/  STS [R0], R11 ;  /* 0x0000000b00007388 */ /* 0x0003e20000000800 */
[----:B------:R-:W-:Y:S05]  /*0880*/  BRA `(.L_x_12) ;  /* 0x0000000000047947 */ /* 0x000fea0003800000 */
.L_x_14:
[----:B------:R0:W-:Y:S02]  /*0890*/  STS [R4+0x4], R11 ;  /* 0x0000040b04007388 */ /* 0x0001e40000000800 */
.L_x_12:
[----:B------:R-:W-:Y:S05]  /*08a0*/  BSYNC.RECONVERGENT B1 ;  /* 0x0000000000017941 */ /* 0x000fea0003800200 */
.L_x_11:
[----:B------:R-:W-:Y:S05]  /*08b0*/  @!P0 BRA `(.L_x_16) ;  /* 0xfffffffc00888947 */ /* 0x000fea000383ffff */
.L_x_7:
[----:B------:R-:W-:Y:S05]  /*08c0*/  BSYNC.RECONVERGENT B0 ;  /* 0x0000000000007941 */ /* 0x000fea0003800200 */
.L_x_6:
[----:B------:R-:W-:Y:S05]  /*08d0*/  WARPSYNC.ALL ;  /* 0x0000000000007948 */ /* 0x000fea0003800000 */
[----:B------:R-:W2:Y:S01]  /*08e0*/  LDCU UR4, c[0x0][0x360] ;  /* 0x00006c00ff0477ac */ /* 0x000ea20008000800 */
[----:B------:R-:W-:Y:S01]  /*08f0*/  BAR.SYNC.DEFER_BLOCKING 0x0 ;  /* 0x0000000000007b1d */ /* 0x000fe20000010000 */
[----:B--2---:R-:W-:-:S09]  /*0900*/  UISETP.GE.U32.AND UP0, UPT, UR4, 0x2, UPT ;  /* 0x000000020400788c */ /* 0x004fd2000bf06070 */
[----:B------:R-:W-:Y:S05]  /*0910*/  BRA.U !UP0, `(.L_x_17) ;  /* 0x0000000108ec7547 */ /* 0x000fea000b800000 */
[----:B------:R-:W2:Y:S01]  /*0920*/  LDC R5, c[0x0][0x398] ;  /* 0x0000e600ff057b82 */ /* 0x000ea20000000800 */
[----:B0-----:R-:W-:-:S05]  /*0930*/  LEA R4, R2, 0x4, 0x2 ;  /* 0x0000000402047811 */ /* 0x001fca00078e10ff */
[----:B--2---:R-:W-:-:S04]  /*0940*/  IMAD R4, R4, R5, UR5 ;  /* 0x0000000504047e24 */ /* 0x004fc8000f8e0205 */
[----:B------:R-:W-:-:S07]  /*0950*/  VIADD R4, R4, 0xfffffffc ;  /* 0xfffffffc04047836 */ /* 0x000fce0000000000 */
.L_x_27:
[----:B------:R-:W-:Y:S01]  /*0960*/  UMOV UR6, UR4 ;  /* 0x0000000400067c82 */ /* 0x000fe20008000000 */
[----:B------:R-:W-:Y:S01]  /*0970*/  USHF.R.U32.HI UR4, URZ, 0x1, UR4 ;  /* 0x00000001ff047899 */ /* 0x000fe20008011604 */
[----:B------:R-:W-:Y:S05]  /*0980*/  BSSY.RECONVERGENT B0, `(.L_x_18) ;  /* 0x0000030000007945 */ /* 0x000fea0003800200 */
[----:B------:R-:W-:-:S13]  /*0990*/  ISETP.GE.U32.AND P0, PT, R2, UR4, PT ;  /* 0x0000000402007c0c */ /* 0x000fda000bf06070 */
[----:B0-2---:R-:W-:Y:S05]  /*09a0*/  @P0 BRA `(.L_x_19) ;  /* 0x0000000000b40947 */ /* 0x005fea0003800000 */
[----:B------:R-:W0:Y:S02]  /*09b0*/  LDCU UR10, c[0x0][0x398] ;  /* 0x00007300ff0a77ac */ /* 0x000e240008000800 */
[----:B0-----:R-:W-:-:S09]  /*09c0*/  UISETP.GE.AND UP0, UPT, UR10, 0x1, UPT ;  /* 0x000000010a00788c */ /* 0x001fd2000bf06270 */
[----:B------:R-:W-:Y:S05]  /*09d0*/  BRA.U !UP0, `(.L_x_19) ;  /* 0x0000000108a87547 */ /* 0x000fea000b800000 */
[----:B------:R-:W-:Y:S01]  /*09e0*/  UISETP.NE.AND UP0, UPT, UR10, 0x1, UPT ;  /* 0x000000010a00788c */ /* 0x000fe2000bf05270 */
[----:B------:R-:W-:-:S04]  /*09f0*/  VIADD R5, R2, UR4 ;  /* 0x0000000402057c36 */ /* 0x000fc80008000000 */
[----:B------:R-:W-:-:S04]  /*0a00*/  IMAD R10, R5, UR10, RZ ;  /* 0x0000000a050a7c24 */ /* 0x000fc8000f8e02ff */
[----:B------:R-:W-:Y:S05]  /*0a10*/  BRA.U !UP0, `(.L_x_20) ;  /* 0x0000000108847547 */ /* 0x000fea000b800000 */
[----:B------:R-:W-:-:S07]  /*0a20*/  IMAD.MOV.U32 R5, RZ, RZ, RZ ;  /* 0x000000ffff057224 */ /* 0x000fce00078e00ff */
.L_x_26:
[----:B0-----:R-:W-:Y:S01]  /*0a30*/  IMAD.IADD R6, R10, 0x1, R5 ;  /* 0x000000010a067824 */ /* 0x001fe200078e0205 */
[----:B------:R-:W-:Y:S01]  /*0a40*/  LDS R7, [R3+-0x4] ;  /* 0xfffffc0003077984 */ /* 0x000fe20000000800 */
[----:B------:R-:W0:Y:S01]  /*0a50*/  LDCU UR10, c[0x0][0x398] ;  /* 0x00007300ff0a77ac */ /* 0x000e220008000800 */
[----:B------:R-:W-:Y:S01]  /*0a60*/  VIADD R5, R5, 0x1 ;  /* 0x0000000105057836 */ /* 0x000fe20000000000 */
[----:B------:R-:W-:Y:S01]  /*0a70*/  BSSY.RECONVERGENT B1, `(.L_x_21) ;  /* 0x0000019000017945 */ /* 0x000fe20003800200 */
[----:B------:R-:W-:-:S05]  /*0a80*/  LEA R6, R6, UR5, 0x2 ;  /* 0x0000000506067c11 */ /* 0x000fca000f8e10ff */
[----:B--2---:R-:W2:Y:S01]  /*0a90*/  LDS R9, [R6] ;  /* 0x0000000006097984 */ /* 0x004ea20000000800 */
[----:B0-----:R-:W-:Y:S02]  /*0aa0*/  ISETP.NE.AND P0, PT, R5, UR10, PT ;  /* 0x0000000a05007c0c */ /* 0x001fe4000bf05270 */
[----:B--2---:R-:W-:-:S13]  /*0ab0*/  FSETP.GTU.AND P1, PT, R9, R7, PT ;  /* 0x000000070900720b */ /* 0x004fda0003f2c000 */
[----:B------:R-:W-:Y:S05]  /*0ac0*/  @!P1 BRA `(.L_x_22) ;  /* 0x00000000004c9947 */ /* 0x000fea0003800000 */
[----:B------:R-:W0:Y:S01]  /*0ad0*/  LDCU UR10, c[0x0][0x398] ;  /* 0x00007300ff0a77ac */ /* 0x000e220008000800 */
[----:B------:R-:W-:Y:S01]  /*0ae0*/  BSSY.RELIABLE B2, `(.L_x_23) ;  /* 0x000000e000027945 */ /* 0x000fe20003800100 */
[----:B------:R-:W-:Y:S02]  /*0af0*/  IMAD.MOV.U32 R6, RZ, RZ, R4 ;  /* 0x000000ffff067224 */ /* 0x000fe400078e0004 */
[----:B0-----:R-:W-:-:S07]  /*0b00*/  IMAD.U32 R7, RZ, RZ, UR10 ;  /* 0x0000000aff077e24 */ /* 0x001fce000f8e00ff */
.L_x_25:
[----:B-1----:R-:W0:Y:S02]  /*0b10*/  LDS R11, [R6+-0x4] ;  /* 0xfffffc00060b7984 */ /* 0x002e240000000800 */
[----:B0-----:R-:W-:-:S13]  /*0b20*/  FSETP.GT.AND P1, PT, R9, R11, PT ;  /* 0x0000000b0900720b */ /* 0x001fda0003f24000 */
[----:B------:R-:W-:Y:S05]  /*0b30*/  @!P1 BREAK.RELIABLE B2 ;  /* 0x0000000000029942 */ /* 0x000fea0003800100 */
[----:B------:R-:W-:Y:S05]  /*0b40*/  @!P1 BRA `(.L_x_24) ;  /* 0x0000000000289947 */ /* 0x000fea0003800000 */
[C---:B------:R-:W-:Y:S01]  /*0b50*/  VIADD R8, R7.reuse, 0xfffffffe ;  /* 0xfffffffe07087836 */ /* 0x040fe20000000000 */
[----:B------:R0:W-:Y:S01]  /*0b60*/  STS [R6], R11 ;  /* 0x0000000b06007388 */ /* 0x0001e20000000800 */
[----:B------:R-:W-:-:S03]  /*0b70*/  VIADD R7, R7, 0xffffffff ;  /* 0xffffffff07077836 */ /* 0x000fc60000000000 */
[----:B------:R-:W-:Y:S01]  /*0b80*/  ISETP.GT.AND P1, PT, R8, RZ, PT ;  /* 0x000000ff0800720c */ /* 0x000fe20003f24270 */
[----:B------:R-:W-:-:S04]  /*0b90*/  VIADD R8, R6, 0xfffffffc ;  /* 0xfffffffc06087836 */ /* 0x000fc80000000000 */
[----:B0-----:R-:W-:-:S08]  /*0ba0*/  IMAD.MOV.U32 R6, RZ, RZ, R8 ;  /* 0x000000ffff067224 */ /* 0x001fd000078e0008 */
[----:B------:R-:W-:Y:S05]  /*0bb0*/  @P1 BRA `(.L_x_25) ;  /* 0xfffffffc00d41947 */ /* 0x000fea000383ffff */
[----:B------:R-:W-:Y:S05]  /*0bc0*/  BSYNC.RELIABLE B2 ;  /* 0x0000000000027941 */ /* 0x000fea0003800100 */
.L_x_23:
[----:B------:R2:W-:Y:S01]  /*0bd0*/  STS [R0], R9 ;  /* 0x0000000900007388 */ /* 0x0005e20000000800 */
[----:B------:R-:W-:Y:S05]  /*0be0*/  BRA `(.L_x_22) ;  /* 0x0000000000047947 */ /* 0x000fea0003800000 */
.L_x_24:
[----:B------:R0:W-:Y:S02]  /*0bf0*/  STS [R6], R9 ;  /* 0x0000000906007388 */ /* 0x0001e40000000800 */
.L_x_22:
[----:B------:R-:W-:Y:S05]  /*0c00*/  BSYNC.RECONVERGENT B1 ;  /* 0x0000000000017941 */ /* 0x000fea0003800200 */
.L_x_21:
[----:B------:R-:W-:Y:S05]  /*0c10*/  @P0 BRA `(.L_x_26) ;  /* 0xfffffffc00840947 */ /* 0x000fea000383ffff */
[----:B------:R-:W-:Y:S05]  /*0c20*/  BRA `(.L_x_19) ;  /* 0x0000000000147947 */ /* 0x000fea0003800000 */
.L_x_20:
[----:B------:R-:W-:Y:S01]  /*0c30*/  LEA R5, R10, UR5, 0x2 ;  /* 0x000000050a057c11 */ /* 0x000fe2000f8e10ff */
[----:B------:R-:W-:Y:S05]  /*0c40*/  LDS R6, [R3+-0x4] ;  /* 0xfffffc0003067984 */ /* 0x000fea0000000800 */
[----:B------:R-:W0:Y:S02]  /*0c50*/  LDS R5, [R5] ;  /* 0x0000000005057984 */ /* 0x000e240000000800 */
[----:B0-----:R-:W-:-:S13]  /*0c60*/  FSETP.GTU.AND P0, PT, R5, R6, PT ;  /* 0x000000060500720b */ /* 0x001fda0003f0c000 */
[----:B------:R0:W-:Y:S02]  /*0c70*/  @P0 STS [R0], R5 ;  /* 0x0000000500000388 */ /* 0x0001e40000000800 */
.L_x_19:
[----:B------:R-:W-:Y:S05]  /*0c80*/  BSYNC.RECONVERGENT B0 ;  /* 0x0000000000007941 */ /* 0x000fea0003800200 */
.L_x_18:
[----:B------:R-:W-:Y:S05]  /*0c90*/  WARPSYNC.ALL ;  /* 0x0000000000007948 */ /* 0x000fea0003800000 */
[----:B------:R-:W-:Y:S01]  /*0ca0*/  BAR.SYNC.DEFER_BLOCKING 0x0 ;  /* 0x0000000000007b1d */ /* 0x000fe20000010000 */
[----:B------:R-:W-:-:S09]  /*0cb0*/  UISETP.GT.U32.AND UP0, UPT, UR6, 0x3, UPT ;  /* 0x000000030600788c */ /* 0x000fd2000bf04070 */
[----:B------:R-:W-:Y:S05]  /*0cc0*/  BRA.U UP0, `(.L_x_27) ;  /* 0xfffffffd00247547 */ /* 0x000fea000b83ffff */
.L_x_17:
[----:B------:R-:W-:-:S13]  /*0cd0*/  ISETP.NE.AND P0, PT, R2, RZ, PT ;  /* 0x000000ff0200720c */ /* 0x000fda0003f05270 */
[----:B------:R-:W-:Y:S05]  /*0ce0*/  @P0 EXIT ;  /* 0x000000000000094d */ /* 0x000fea0003800000 */
[----:B------:R-:W3:Y:S02]  /*0cf0*/  LDC R13, c[0x0][0x398] ;  /* 0x0000e600ff0d7b82 */ /* 0x000ee40000000800 */
[----:B---3--:R-:W-:-:S13]  /*0d00*/  ISETP.GE.AND P0, PT, R13, 0x1, PT ;  /* 0x000000010d00780c */ /* 0x008fda0003f06270 */
[----:B------:R-:W-:Y:S05]  /*0d10*/  @!P0 EXIT ;  /* 0x000000000000894d */ /* 0x000fea0003800000 */
[C---:B------:R-:W-:Y:S01]  /*0d20*/  ISETP.GE.U32.AND P1, PT, R13.reuse, 0x8, PT ;  /* 0x000000080d00780c */ /* 0x040fe20003f26070 */
[C---:B------:R-:W-:Y:S01]  /*0d30*/  IMAD R3, R13.reuse, UR7, RZ ;  /* 0x000000070d037c24 */ /* 0x040fe2000f8e02ff */
[----:B------:R-:W-:Y:S01]  /*0d40*/  LOP3.LUT R19, R13, 0x7, RZ, 0xc0, !PT ;  /* 0x000000070d137812 */ /* 0x000fe200078ec0ff */
[----:B------:R-:W-:-:S03]  /*0d50*/  IMAD.MOV.U32 R12, RZ, RZ, RZ ;  /* 0x000000ffff0c7224 */ /* 0x000fc600078e00ff */
[----:B------:R-:W-:Y:S02]  /*0d60*/  ISETP.NE.AND P0, PT, R19, RZ, PT ;  /* 0x000000ff1300720c */ /* 0x000fe40003f05270 */
[----:B------:R-:W-:-:S05]  /*0d70*/  SHF.R.S32.HI R2, RZ, 0x1f, R3 ;  /* 0x0000001fff027819 */ /* 0x000fca0000011403 */
[----:B------:R-:W-:Y:S06]  /*0d80*/  @!P1 BRA `(.L_x_28) ;  /* 0x0000000000689947 */ /* 0x000fec0003800000 */
[----:B0-----:R-:W0:Y:S01]  /*0d90*/  LDC.64 R4, c[0x0][0x388] ;  /* 0x0000e200ff047b82 */ /* 0x001e220000000a00 */
[----:B------:R-:W-:Y:S01]  /*0da0*/  LOP3.LUT R12, R13, 0x7ffffff8, RZ, 0xc0, !PT ;  /* 0x7ffffff80d0c7812 */ /* 0x000fe200078ec0ff */
[----:B------:R-:W-:-:S04]  /*0db0*/  UIADD3 UR4, UPT, UPT, UR5, 0x10, URZ ;  /* 0x0000001005047890 */ /* 0x000fc8000fffe0ff */
[----:B------:R-:W-:Y:S01]  /*0dc0*/  IMAD.MOV R16, RZ, RZ, -R12 ;  /* 0x000000ffff107224 */ /* 0x000fe200078e0a0c */
[----:B0-----:R-:W-:-:S04]  /*0dd0*/  LEA R17, P1, R3, R4, 0x2 ;  /* 0x0000000403117211 */ /* 0x001fc800078210ff */
[----:B------:R-:W-:Y:S02]  /*0de0*/  IADD3 R17, P2, PT, R17, 0x10, RZ ;  /* 0x0000001011117810 */ /* 0x000fe40007f5e0ff */
[----:B------:R-:W-:-:S05]  /*0df0*/  LEA.HI.X R18, R3, R5, R2, 0x2, P1 ;  /* 0x0000000503127211 */ /* 0x000fca00008f1402 */
[----:B------:R-:W-:-:S07]  /*0e00*/  IMAD.X R18, RZ, RZ, R18, P2 ;  /* 0x000000ffff127224 */ /* 0x000fce00010e0612 */
.L_x_29:
[----:B---3--:R-:W0:Y:S01]  /*0e10*/  LDS.128 R4, [UR4+-0x10] ;  /* 0xfffff004ff047984 */ /* 0x008e220008000c00 */
[----:B------:R-:W-:Y:S02]  /*0e20*/  IMAD.MOV.U32 R14, RZ, RZ, R17 ;  /* 0x000000ffff0e7224 */ /* 0x000fe400078e0011 */
[----:B------:R-:W-:Y:S01]  /*0e30*/  IMAD.MOV.U32 R15, RZ, RZ, R18 ;  /* 0x000000ffff0f7224 */ /* 0x000fe200078e0012 */
[----:B-12---:R-:W1:Y:S01]  /*0e40*/  LDS.128 R8, [UR4] ;  /* 0x00000004ff087984 */ /* 0x006e620008000c00 */
[----:B------:R-:W-:Y:S01]  /*0e50*/  VIADD R16, R16, 0x8 ;  /* 0x0000000810107836 */ /* 0x000fe20000000000 */
[----:B------:R-:W-:Y:S01]  /*0e60*/  IADD3 R17, P2, PT, R14, 0x20, RZ ;  /* 0x000000200e117810 */ /* 0x000fe20007f5e0ff */
[----:B------:R-:W-:-:S03]  /*0e70*/  UIADD3 UR4, UPT, UPT, UR4, 0x20, URZ ;  /* 0x0000002004047890 */ /* 0x000fc6000fffe0ff */
[----:B------:R-:W-:Y:S01]  /*0e80*/  ISETP.NE.AND P1, PT, R16, RZ, PT ;  /* 0x000000ff1000720c */ /* 0x000fe20003f25270 */
[----:B------:R-:W-:Y:S01]  /*0e90*/  IMAD.X R18, RZ, RZ, R15, P2 ;  /* 0x000000ffff127224 */ /* 0x000fe200010e060f */
[----:B0-----:R3:W-:Y:S04]  /*0ea0*/  STG.E desc[UR8][R14.64+-0x10], R4 ;  /* 0xfffff0040e007986 */ /* 0x0017e8000c101908 */
[----:B------:R3:W-:Y:S04]  /*0eb0*/  STG.E desc[UR8][R14.64+-0xc], R5 ;  /* 0xfffff4050e007986 */ /* 0x0007e8000c101908 */
[----:B------:R3:W-:Y:S04]  /*0ec0*/  STG.E desc[UR8][R14.64+-0x8], R6 ;  /* 0xfffff8060e007986 */ /* 0x0007e8000c101908 */
[----:B------:R3:W-:Y:S04]  /*0ed0*/  STG.E desc[UR8][R14.64+-0x4], R7 ;  /* 0xfffffc070e007986 */ /* 0x0007e8000c101908 */
[----:B-1----:R3:W-:Y:S04]  /*0ee0*/  STG.E desc[UR8][R14.64], R8 ;  /* 0x000000080e007986 */ /* 0x0027e8000c101908 */
[----:B------:R3:W-:Y:S04]  /*0ef0*/  STG.E desc[UR8][R14.64+0x4], R9 ;  /* 0x000004090e007986 */ /* 0x0007e8000c101908 */
[----:B------:R3:W-:Y:S04]  /*0f00*/  STG.E desc[UR8][R14.64+0x8], R10 ;  /* 0x0000080a0e007986 */ /* 0x0007e8000c101908 */
[----:B------:R3:W-:Y:S01]  /*0f10*/  STG.E desc[UR8][R14.64+0xc], R11 ;  /* 0x00000c0b0e007986 */ /* 0x0007e2000c101908 */
[----:B------:R-:W-:Y:S05]  /*0f20*/  @P1 BRA `(.L_x_29) ;  /* 0xfffffffc00b81947 */ /* 0x000fea000383ffff */
.L_x_28:
[----:B------:R-:W-:Y:S05]  /*0f30*/  @!P0 EXIT ;  /* 0x000000000000894d */ /* 0x000fea0003800000 */
[----:B------:R-:W-:Y:S02]  /*0f40*/  ISETP.GE.U32.AND P1, PT, R19, 0x4, PT ;  /* 0x000000041300780c */ /* 0x000fe40003f26070 */
[----:B---3--:R-:W-:-:S04]  /*0f50*/  LOP3.LUT R10, R13, 0x3, RZ, 0xc0, !PT ;  /* 0x000000030d0a7812 */ /* 0x008fc800078ec0ff */
[----:B------:R-:W-:-:S07]  /*0f60*/  ISETP.NE.AND P0, PT, R10, RZ, PT ;  /* 0x000000ff0a00720c */ /* 0x000fce0003f05270 */
[----:B------:R-:W-:Y:S06]  /*0f70*/  @!P1 BRA `(.L_x_30) ;  /* 0x00000000003c9947 */ /* 0x000fec0003800000 */
[C---:B0-----:R-:W-:Y:S01]  /*0f80*/  IMAD R6, R12.reuse, 0x4, R0 ;  /* 0x000000040c067824 */ /* 0x041fe200078e0200 */
[----:B------:R-:W0:Y:S01]  /*0f90*/  LDC.64 R16, c[0x0][0x388] ;  /* 0x0000e200ff107b82 */ /* 0x000e220000000a00 */
[----:B------:R-:W-:Y:S01]  /*0fa0*/  IADD3 R5, P1, PT, R3, R12, RZ ;  /* 0x0000000c03057210 */ /* 0x000fe20007f3e0ff */
[----:B------:R-:W-:Y:S02]  /*0fb0*/  VIADD R12, R12, 0x4 ;  /* 0x000000040c0c7836 */ /* 0x000fe40000000000 */
[----:B------:R-:W3:Y:S02]  /*0fc0*/  LDS R7, [R6] ;  /* 0x0000000006077984 */ /* 0x000ee40000000800 */
[----:B------:R-:W-:Y:S02]  /*0fd0*/  IMAD.X R8, RZ, RZ, R2, P1 ;  /* 0x000000ffff087224 */ /* 0x000fe400008e0602 */
[----:B--2---:R-:W2:Y:S04]  /*0fe0*/  LDS R9, [R6+0x4] ;  /* 0x0000040006097984 */ /* 0x004ea80000000800 */
[----:B-1----:R-:W1:Y:S04]  /*0ff0*/  LDS R11, [R6+0x8] ;  /* 0x00000800060b7984 */ /* 0x002e680000000800 */
[----:B------:R-:W4:Y:S01]  /*1000*/  LDS R15, [R6+0xc] ;  /* 0x00000c00060f7984 */ /* 0x000f220000000800 */
[----:B0-----:R-:W-:-:S04]  /*1010*/  LEA R4, P1, R5, R16, 0x2 ;  /* 0x0000001005047211 */ /* 0x001fc800078210ff */
[----:B------:R-:W-:-:S05]  /*1020*/  LEA.HI.X R5, R5, R17, R8, 0x2, P1 ;  /* 0x0000001105057211 */ /* 0x000fca00008f1408 */
[----:B---3--:R3:W-:Y:S04]  /*1030*/  STG.E desc[UR8][R4.64], R7 ;  /* 0x0000000704007986 */ /* 0x0087e8000c101908 */
[----:B--2---:R3:W-:Y:S04]  /*1040*/  STG.E desc[UR8][R4.64+0x4], R9 ;  /* 0x0000040904007986 */ /* 0x0047e8000c101908 */
[----:B-1----:R3:W-:Y:S04]  /*1050*/  STG.E desc[UR8][R4.64+0x8], R11 ;  /* 0x0000080b04007986 */ /* 0x0027e8000c101908 */
[----:B----4-:R3:W-:Y:S02]  /*1060*/  STG.E desc[UR8][R4.64+0xc], R15 ;  /* 0x00000c0f04007986 */ /* 0x0107e4000c101908 */
.L_x_30:
[----:B------:R-:W-:Y:S05]  /*1070*/  @!P0 EXIT ;  /* 0x000000000000894d */ /* 0x000fea0003800000 */
[----:B------:R-:W-:Y:S02]  /*1080*/  ISETP.NE.AND P1, PT, R10, 0x1, PT ;  /* 0x000000010a00780c */ /* 0x000fe40003f25270 */
[----:B------:R-:W-:-:S04]  /*1090*/  LOP3.LUT R13, R13, 0x1, RZ, 0xc0, !PT ;  /* 0x000000010d0d7812 */ /* 0x000fc800078ec0ff */
[----:B------:R-:W-:-:S07]  /*10a0*/  ISETP.NE.U32.AND P0, PT, R13, 0x1, PT ;  /* 0x000000010d00780c */ /* 0x000fce0003f05070 */
[----:B------:R-:W-:Y:S06]  /*10b0*/  @!P1 BRA `(.L_x_31) ;  /* 0x00000000002c9947 */ /* 0x000fec0003800000 */
[C---:B0-----:R-:W-:Y:S01]  /*10c0*/  IMAD R6, R12.reuse, 0x4, R0 ;  /* 0x000000040c067824 */ /* 0x041fe200078e0200 */
[----:B-1-3--:R-:W0:Y:S01]  /*10d0*/  LDC.64 R10, c[0x0][0x388] ;  /* 0x0000e200ff0a7b82 */ /* 0x00ae220000000a00 */
[----:B------:R-:W-:Y:S01]  /*10e0*/  IADD3 R5, P1, PT, R3, R12, RZ ;  /* 0x0000000c03057210 */ /* 0x000fe20007f3e0ff */
[----:B------:R-:W-:Y:S02]  /*10f0*/  VIADD R12, R12, 0x2 ;  /* 0x000000020c0c7836 */ /* 0x000fe40000000000 */
[----:B------:R-:W1:Y:S02]  /*1100*/  LDS R7, [R6] ;  /* 0x0000000006077984 */ /* 0x000e640000000800 */
[----:B------:R-:W-:Y:S02]  /*1110*/  IMAD.X R8, RZ, RZ, R2, P1 ;  /* 0x000000ffff087224 */ /* 0x000fe400008e0602 */
[----:B--2---:R-:W2:Y:S01]  /*1120*/  LDS R9, [R6+0x4] ;  /* 0x0000040006097984 */ /* 0x004ea20000000800 */
[----:B0-----:R-:W-:-:S04]  /*1130*/  LEA R4, P1, R5, R10, 0x2 ;  /* 0x0000000a05047211 */ /* 0x001fc800078210ff */
[----:B------:R-:W-:-:S05]  /*1140*/  LEA.HI.X R5, R5, R11, R8, 0x2, P1 ;  /* 0x0000000b05057211 */ /* 0x000fca00008f1408 */
[----:B-1----:R4:W-:Y:S04]  /*1150*/  STG.E desc[UR8][R4.64], R7 ;  /* 0x0000000704007986 */ /* 0x0029e8000c101908 */
[----:B--2---:R4:W-:Y:S02]  /*1160*/  STG.E desc[UR8][R4.64+0x4], R9 ;  /* 0x0000040904007986 */ /* 0x0049e4000c101908 */
.L_x_31:
[----:B------:R-:W-:Y:S05]  /*1170*/  @P0 EXIT ;  /* 0x000000000000094d */ /* 0x000fea0003800000 */
[----:B012---:R-:W-:Y:S01]  /*1180*/  IMAD R0, R12, 0x4, R0 ;  /* 0x000000040c007824 */ /* 0x007fe200078e0200 */
[----:B---34-:R-:W0:Y:S01]  /*1190*/  LDC.64 R6, c[0x0][0x388] ;  /* 0x0000e200ff067b82 */ /* 0x018e220000000a00 */
[----:B------:R-:W-:-:S03]  /*11a0*/  IADD3 R3, P0, PT, R3, R12, RZ ;  /* 0x0000000c03037210 */ /* 0x000fc60007f1e0ff */
[----:B------:R-:W1:Y:S02]  /*11b0*/  LDS R5, [R0] ;  /* 0x0000000000057984 */ /* 0x000e640000000800 */
[----:B------:R-:W-:Y:S01]  /*11c0*/  IMAD.X R4, RZ, RZ, R2, P0 ;  /* 0x000000ffff047224 */ /* 0x000fe200000e0602 */
[----:B0-----:R-:W-:-:S04]  /*11d0*/  LEA R2, P0, R3, R6, 0x2 ;  /* 0x0000000603027211 */ /* 0x001fc800078010ff */
[----:B------:R-:W-:-:S05]  /*11e0*/  LEA.HI.X R3, R3, R7, R4, 0x2, P0 ;  /* 0x0000000703037211 */ /* 0x000fca00000f1404 */
[----:B-1----:R-:W-:Y:S01]  /*11f0*/  STG.E desc[UR8][R2.64], R5 ;  /* 0x0000000502007986 */ /* 0x002fe2000c101908 */
[----:B------:R-:W-:Y:S05]  /*1200*/  EXIT ;  /* 0x000000000000794d */ /* 0x000fea0003800000 */
.L_x_32:
[----:B------:R-:W-:-:S00]  /*1210*/  BRA `(.L_x_32) ;  /* 0xfffffffc00fc7947 */ /* 0x000fc0000383ffff */
[----:B------:R-:W-:-:S00]  /*1220*/  NOP ;  /* 0x0000000000007918 */ /* 0x000fc00000000000 */
        /* <DEDUP_REMOVED lines=13> */
.L_x_33:


//--------------------- .nv.shared._Z12rtopk_kernelPKfPfiii --------------------------
	.section	.nv.shared._Z12rtopk_kernelPKfPfiii,"aw",@nobits
	.sectionflags	@""
	.align	16
	.zero		1024


//--------------------- .nv.shared.reserved.0     --------------------------
	.section	.nv.shared.reserved.0,"aw",@nobits
	.weak		__nv_reservedSMEM_offset_0_alias
	.size		__nv_reservedSMEM_offset_0_alias, 0, 64
	.other		__nv_reservedSMEM_offset_0_alias,@"STO_CUDA_RESERVED_SHARED STV_DEFAULT"
__nv_reservedSMEM_offset_0_alias:
	.zero		0
	.zero		64


//--------------------- .nv.constant0._Z12rtopk_kernelPKfPfiii --------------------------
	.section	.nv.constant0._Z12rtopk_kernelPKfPfiii,"a",@progbits
	.sectionflags	@""
	.align	4
.nv.constant0._Z12rtopk_kernelPKfPfiii:
	.zero		924


//--------------------- SYMBOLS --------------------------

	.type		.nv.reservedSmem.offset0,@object
	.size		.nv.reservedSmem.offset0,0x4
	.type		.nv.reservedSmem.cap,@object
	.size		.nv.reservedSmem.cap,0x4
